//
// Generated by NVIDIA NVVM Compiler
//
// Compiler Build ID: CL-36424714
// Cuda compilation tools, release 13.0, V13.0.88
// Based on NVVM 20.0.0
//

.version 9.0
.target sm_100
.address_size 64

	// .globl	_Z5fill1Pfmf
.global .align 1 .b8 _ZN34_INTERNAL_147a6345_4_k_cu_9d989d414cuda3std3__45__cpo5beginE[1];
.global .align 1 .b8 _ZN34_INTERNAL_147a6345_4_k_cu_9d989d414cuda3std3__45__cpo3endE[1];
.global .align 1 .b8 _ZN34_INTERNAL_147a6345_4_k_cu_9d989d414cuda3std3__45__cpo6cbeginE[1];
.global .align 1 .b8 _ZN34_INTERNAL_147a6345_4_k_cu_9d989d414cuda3std3__45__cpo4cendE[1];
.global .align 1 .b8 _ZN34_INTERNAL_147a6345_4_k_cu_9d989d414cuda3std3__45__cpo6rbeginE[1];
.global .align 1 .b8 _ZN34_INTERNAL_147a6345_4_k_cu_9d989d414cuda3std3__45__cpo4rendE[1];
.global .align 1 .b8 _ZN34_INTERNAL_147a6345_4_k_cu_9d989d414cuda3std3__45__cpo7crbeginE[1];
.global .align 1 .b8 _ZN34_INTERNAL_147a6345_4_k_cu_9d989d414cuda3std3__45__cpo5crendE[1];
.global .align 1 .b8 _ZN34_INTERNAL_147a6345_4_k_cu_9d989d414cuda3std3__436_GLOBAL__N__147a6345_4_k_cu_9d989d416ignoreE[1];
.global .align 1 .b8 _ZN34_INTERNAL_147a6345_4_k_cu_9d989d414cuda3std3__419piecewise_constructE[1];
.global .align 1 .b8 _ZN34_INTERNAL_147a6345_4_k_cu_9d989d414cuda3std3__48in_placeE[1];
.global .align 1 .b8 _ZN34_INTERNAL_147a6345_4_k_cu_9d989d414cuda3std3__420unreachable_sentinelE[1];
.global .align 1 .b8 _ZN34_INTERNAL_147a6345_4_k_cu_9d989d414cuda3std3__47nulloptE[1];
.global .align 1 .b8 _ZN34_INTERNAL_147a6345_4_k_cu_9d989d414cuda3std3__48unexpectE[1];
.global .align 1 .b8 _ZN34_INTERNAL_147a6345_4_k_cu_9d989d414cuda3std6ranges3__45__cpo4swapE[1];
.global .align 1 .b8 _ZN34_INTERNAL_147a6345_4_k_cu_9d989d414cuda3std6ranges3__45__cpo9iter_moveE[1];
.global .align 1 .b8 _ZN34_INTERNAL_147a6345_4_k_cu_9d989d414cuda3std6ranges3__45__cpo5beginE[1];
.global .align 1 .b8 _ZN34_INTERNAL_147a6345_4_k_cu_9d989d414cuda3std6ranges3__45__cpo3endE[1];
.global .align 1 .b8 _ZN34_INTERNAL_147a6345_4_k_cu_9d989d414cuda3std6ranges3__45__cpo6cbeginE[1];
.global .align 1 .b8 _ZN34_INTERNAL_147a6345_4_k_cu_9d989d414cuda3std6ranges3__45__cpo4cendE[1];
.global .align 1 .b8 _ZN34_INTERNAL_147a6345_4_k_cu_9d989d414cuda3std6ranges3__45__cpo7advanceE[1];
.global .align 1 .b8 _ZN34_INTERNAL_147a6345_4_k_cu_9d989d414cuda3std6ranges3__45__cpo9iter_swapE[1];
.global .align 1 .b8 _ZN34_INTERNAL_147a6345_4_k_cu_9d989d414cuda3std6ranges3__45__cpo4nextE[1];
.global .align 1 .b8 _ZN34_INTERNAL_147a6345_4_k_cu_9d989d414cuda3std6ranges3__45__cpo4prevE[1];
.global .align 1 .b8 _ZN34_INTERNAL_147a6345_4_k_cu_9d989d414cuda3std6ranges3__45__cpo4dataE[1];
.global .align 1 .b8 _ZN34_INTERNAL_147a6345_4_k_cu_9d989d414cuda3std6ranges3__45__cpo5cdataE[1];
.global .align 1 .b8 _ZN34_INTERNAL_147a6345_4_k_cu_9d989d414cuda3std6ranges3__45__cpo4sizeE[1];
.global .align 1 .b8 _ZN34_INTERNAL_147a6345_4_k_cu_9d989d414cuda3std6ranges3__45__cpo5ssizeE[1];
.global .align 1 .b8 _ZN34_INTERNAL_147a6345_4_k_cu_9d989d414cuda3std6ranges3__45__cpo8distanceE[1];
.global .align 1 .b8 _ZN34_INTERNAL_147a6345_4_k_cu_9d989d416thrust24THRUST_300001_SM_1000_NS8cuda_cub3parE[1];
.global .align 1 .b8 _ZN34_INTERNAL_147a6345_4_k_cu_9d989d416thrust24THRUST_300001_SM_1000_NS8cuda_cub10par_nosyncE[1];
.global .align 1 .b8 _ZN34_INTERNAL_147a6345_4_k_cu_9d989d416thrust24THRUST_300001_SM_1000_NS6system6detail10sequential3seqE[1];
.global .align 1 .b8 _ZN34_INTERNAL_147a6345_4_k_cu_9d989d416thrust24THRUST_300001_SM_1000_NS12placeholders2_1E[1];
.global .align 1 .b8 _ZN34_INTERNAL_147a6345_4_k_cu_9d989d416thrust24THRUST_300001_SM_1000_NS12placeholders2_2E[1];
.global .align 1 .b8 _ZN34_INTERNAL_147a6345_4_k_cu_9d989d416thrust24THRUST_300001_SM_1000_NS12placeholders2_3E[1];
.global .align 1 .b8 _ZN34_INTERNAL_147a6345_4_k_cu_9d989d416thrust24THRUST_300001_SM_1000_NS12placeholders2_4E[1];
.global .align 1 .b8 _ZN34_INTERNAL_147a6345_4_k_cu_9d989d416thrust24THRUST_300001_SM_1000_NS12placeholders2_5E[1];
.global .align 1 .b8 _ZN34_INTERNAL_147a6345_4_k_cu_9d989d416thrust24THRUST_300001_SM_1000_NS12placeholders2_6E[1];
.global .align 1 .b8 _ZN34_INTERNAL_147a6345_4_k_cu_9d989d416thrust24THRUST_300001_SM_1000_NS12placeholders2_7E[1];
.global .align 1 .b8 _ZN34_INTERNAL_147a6345_4_k_cu_9d989d416thrust24THRUST_300001_SM_1000_NS12placeholders2_8E[1];
.global .align 1 .b8 _ZN34_INTERNAL_147a6345_4_k_cu_9d989d416thrust24THRUST_300001_SM_1000_NS12placeholders2_9E[1];
.global .align 1 .b8 _ZN34_INTERNAL_147a6345_4_k_cu_9d989d416thrust24THRUST_300001_SM_1000_NS12placeholders3_10E[1];
.global .align 1 .b8 _ZN34_INTERNAL_147a6345_4_k_cu_9d989d416thrust24THRUST_300001_SM_1000_NS3seqE[1];

.visible .entry _Z5fill1Pfmf(
	.param .u64 .ptr .align 1 _Z5fill1Pfmf_param_0,
	.param .u64 _Z5fill1Pfmf_param_1,
	.param .f32 _Z5fill1Pfmf_param_2
)
{
	.reg .pred 	%p<2>;
	.reg .b32 	%r<5>;
	.reg .b32 	%f<2>;
	.reg .b64 	%rd<7>;

	ld.param.u64 	%rd2, [_Z5fill1Pfmf_param_0];
	ld.param.u64 	%rd3, [_Z5fill1Pfmf_param_1];
	ld.param.f32 	%f1, [_Z5fill1Pfmf_param_2];
	mov.u32 	%r1, %ctaid.x;
	mov.u32 	%r2, %ntid.x;
	mov.u32 	%r3, %tid.x;
	mad.lo.s32 	%r4, %r1, %r2, %r3;
	cvt.s64.s32 	%rd1, %r4;
	setp.le.u64 	%p1, %rd3, %rd1;
	@%p1 bra 	$L__BB0_2;
	cvta.to.global.u64 	%rd4, %rd2;
	shl.b64 	%rd5, %rd1, 2;
	add.s64 	%rd6, %rd4, %rd5;
	st.global.f32 	[%rd6], %f1;
$L__BB0_2:
	ret;

}
	// .globl	_ZN3cub18CUB_300001_SM_10006detail11EmptyKernelIvEEvv
.visible .entry _ZN3cub18CUB_300001_SM_10006detail11EmptyKernelIvEEvv()
{


	ret;

}


// ===== COMPILED SASS (sm_100) =====

	.target	sm_100

	.elftype	@"ET_EXEC"


//--------------------- .note.nv.tkinfo           --------------------------
	.section	.note.nv.tkinfo,"",@"SHT_NOTE"
	.sectionflags	@"SHF_NOTE_NV_TKINFO"
	.tkinfo
        /*0018*/ 	.word	0x00000002
        /*0030*/ 	.string	""
        /*0030*/ 	.string	"ptxas"
        /*0030*/ 	.string	"Cuda compilation tools, release 13.0, V13.0.88"
        /*0030*/ 	.string	"Build cuda_13.0.r13.0/compiler.36424714_0"
        /*0030*/ 	.string	"-arch sm_100 -m 64 "



//--------------------- .note.nv.cuinfo           --------------------------
	.section	.note.nv.cuinfo,"",@"SHT_NOTE"
	.sectionflags	@"SHF_NOTE_NV_CUINFO"
        /*0018*/ 	.short	0x0002
        /*001a*/ 	.short	0x0064
        /*001c*/ 	.short	0x0082
	.zero		2


//--------------------- .nv.info                  --------------------------
	.section	.nv.info,"",@"SHT_CUDA_INFO"
	.align	4


	//----- nvinfo : EIATTR_REGCOUNT
	.align		4
        /*0000*/ 	.byte	0x04, 0x2f
        /*0002*/ 	.short	(.L_44 - .L_43)
	.align		4
.L_43:
        /*0004*/ 	.word	index@(_Z5fill1Pfmf)
        /*0008*/ 	.word	0x00000008


	//----- nvinfo : EIATTR_FRAME_SIZE
	.align		4
.L_44:
        /*000c*/ 	.byte	0x04, 0x11
        /*000e*/ 	.short	(.L_46 - .L_45)
	.align		4
.L_45:
        /*0010*/ 	.word	index@(_Z5fill1Pfmf)
        /*0014*/ 	.word	0x00000000


	//----- nvinfo : EIATTR_REGCOUNT
	.align		4
.L_46:
        /*0018*/ 	.byte	0x04, 0x2f
        /*001a*/ 	.short	(.L_48 - .L_47)
	.align		4
.L_47:
        /*001c*/ 	.word	index@(_ZN3cub18CUB_300001_SM_10006detail11EmptyKernelIvEEvv)
        /*0020*/ 	.word	0x00000004


	//----- nvinfo : EIATTR_FRAME_SIZE
	.align		4
.L_48:
        /*0024*/ 	.byte	0x04, 0x11
        /*0026*/ 	.short	(.L_50 - .L_49)
	.align		4
.L_49:
        /*0028*/ 	.word	index@(_ZN3cub18CUB_300001_SM_10006detail11EmptyKernelIvEEvv)
        /*002c*/ 	.word	0x00000000


	//----- nvinfo : EIATTR_MIN_STACK_SIZE
	.align		4
.L_50:
        /*0030*/ 	.byte	0x04, 0x12
        /*0032*/ 	.short	(.L_52 - .L_51)
	.align		4
.L_51:
        /*0034*/ 	.word	index@(_ZN3cub18CUB_300001_SM_10006detail11EmptyKernelIvEEvv)
        /*0038*/ 	.word	0x00000000


	//----- nvinfo : EIATTR_MIN_STACK_SIZE
	.align		4
.L_52:
        /*003c*/ 	.byte	0x04, 0x12
        /*003e*/ 	.short	(.L_54 - .L_53)
	.align		4
.L_53:
        /*0040*/ 	.word	index@(_Z5fill1Pfmf)
        /*0044*/ 	.word	0x00000000
.L_54:


//--------------------- .nv.compat                --------------------------
	.section	.nv.compat,"",@"SHT_CUDA_COMPAT_INFO"
	.align	4
        /*0000*/ 	.byte	0x02, 0x09, 0x00, 0x00, 0x02, 0x02, 0x01, 0x00, 0x02, 0x05, 0x05, 0x00, 0x03, 0x07, 0x01, 0x01
        /*0010*/ 	.byte	0x02, 0x03, 0x00, 0x00, 0x02, 0x06, 0x01, 0x00, 0x04, 0x0b, 0x08, 0x00, 0x09, 0x00, 0x00, 0x00
        /*0020*/ 	.byte	0x00, 0x00, 0x00, 0x00


//--------------------- .nv.info._ZN3cub18CUB_300001_SM_10006detail11EmptyKernelIvEEvv --------------------------
	.section	.nv.info._ZN3cub18CUB_300001_SM_10006detail11EmptyKernelIvEEvv,"",@"SHT_CUDA_INFO"
	.sectionflags	@""
	.align	4


	//----- nvinfo : EIATTR_CUDA_API_VERSION
	.align		4
        /*0000*/ 	.byte	0x04, 0x37
        /*0002*/ 	.short	(.L_56 - .L_55)
.L_55:
        /*0004*/ 	.word	0x00000082


	//----- nvinfo : EIATTR_SPARSE_MMA_MASK
	.align		4
.L_56:
        /*0008*/ 	.byte	0x03, 0x50
        /*000a*/ 	.short	0x0000


	//----- nvinfo : EIATTR_MAXREG_COUNT
	.align		4
        /*000c*/ 	.byte	0x03, 0x1b
        /*000e*/ 	.short	0x00ff


	//----- nvinfo : EIATTR_MERCURY_ISA_VERSION
	.align		4
        /*0010*/ 	.byte	0x03, 0x5f
        /*0012*/ 	.short	0x0101


	//----- nvinfo : EIATTR_VRC_CTA_INIT_COUNT
	.align		4
        /*0014*/ 	.byte	0x02, 0x4a
	.zero		1
	.zero		1


	//----- nvinfo : EIATTR_EXIT_INSTR_OFFSETS
	.align		4
        /*0018*/ 	.byte	0x04, 0x1c
        /*001a*/ 	.short	(.L_58 - .L_57)


	//   ....[0]....
.L_57:
        /*001c*/ 	.word	0x00000010


	//----- nvinfo : EIATTR_SW_WAR
	.align		4
.L_58:
        /*0020*/ 	.byte	0x04, 0x36
        /*0022*/ 	.short	(.L_60 - .L_59)
.L_59:
        /*0024*/ 	.word	0x00000008
.L_60:


//--------------------- .nv.info._Z5fill1Pfmf     --------------------------
	.section	.nv.info._Z5fill1Pfmf,"",@"SHT_CUDA_INFO"
	.sectionflags	@""
	.align	4


	//----- nvinfo : EIATTR_CUDA_API_VERSION
	.align		4
        /*0000*/ 	.byte	0x04, 0x37
        /*0002*/ 	.short	(.L_62 - .L_61)
.L_61:
        /*0004*/ 	.word	0x00000082


	//----- nvinfo : EIATTR_KPARAM_INFO
	.align		4
.L_62:
        /*0008*/ 	.byte	0x04, 0x17
        /*000a*/ 	.short	(.L_64 - .L_63)
.L_63:
        /*000c*/ 	.word	0x00000000
        /*0010*/ 	.short	0x0002
        /*0012*/ 	.short	0x0010
        /*0014*/ 	.byte	0x00, 0xf0, 0x11, 0x00


	//----- nvinfo : EIATTR_KPARAM_INFO
	.align		4
.L_64:
        /*0018*/ 	.byte	0x04, 0x17
        /*001a*/ 	.short	(.L_66 - .L_65)
.L_65:
        /*001c*/ 	.word	0x00000000
        /*0020*/ 	.short	0x0001
        /*0022*/ 	.short	0x0008
        /*0024*/ 	.byte	0x00, 0xf0, 0x21, 0x00


	//----- nvinfo : EIATTR_KPARAM_INFO
	.align		4
.L_66:
        /*0028*/ 	.byte	0x04, 0x17
        /*002a*/ 	.short	(.L_68 - .L_67)
.L_67:
        /*002c*/ 	.word	0x00000000
        /*0030*/ 	.short	0x0000
        /*0032*/ 	.short	0x0000
        /*0034*/ 	.byte	0x00, 0xf5, 0x21, 0x00


	//----- nvinfo : EIATTR_SPARSE_MMA_MASK
	.align		4
.L_68:
        /*0038*/ 	.byte	0x03, 0x50
        /*003a*/ 	.short	0x0000


	//----- nvinfo : EIATTR_MAXREG_COUNT
	.align		4
        /*003c*/ 	.byte	0x03, 0x1b
        /*003e*/ 	.short	0x00ff


	//----- nvinfo : EIATTR_MERCURY_ISA_VERSION
	.align		4
        /*0040*/ 	.byte	0x03, 0x5f
        /*0042*/ 	.short	0x0101


	//----- nvinfo : EIATTR_VRC_CTA_INIT_COUNT
	.align		4
        /*0044*/ 	.byte	0x02, 0x4a
	.zero		1
	.zero		1


	//----- nvinfo : EIATTR_EXIT_INSTR_OFFSETS
	.align		4
        /*0048*/ 	.byte	0x04, 0x1c
        /*004a*/ 	.short	(.L_70 - .L_69)


	//   ....[0]....
.L_69:
        /*004c*/ 	.word	0x00000090


	//   ....[1]....
        /*0050*/ 	.word	0x00000100


	//----- nvinfo : EIATTR_CBANK_PARAM_SIZE
	.align		4
.L_70:
        /*0054*/ 	.byte	0x03, 0x19
        /*0056*/ 	.short	0x0014


	//----- nvinfo : EIATTR_PARAM_CBANK
	.align		4
        /*0058*/ 	.byte	0x04, 0x0a
        /*005a*/ 	.short	(.L_72 - .L_71)
	.align		4
.L_71:
        /*005c*/ 	.word	index@(.nv.constant0._Z5fill1Pfmf)
        /*0060*/ 	.short	0x0380
        /*0062*/ 	.short	0x0014


	//----- nvinfo : EIATTR_SW_WAR
	.align		4
.L_72:
        /*0064*/ 	.byte	0x04, 0x36
        /*0066*/ 	.short	(.L_74 - .L_73)
.L_73:
        /*0068*/ 	.word	0x00000008
.L_74:


//--------------------- .nv.callgraph             --------------------------
	.section	.nv.callgraph,"",@"SHT_CUDA_CALLGRAPH"
	.align	4
	.sectionentsize	8
	.align		4
        /*0000*/ 	.word	0x00000000
	.align		4
        /*0004*/ 	.word	0xffffffff
	.align		4
        /*0008*/ 	.word	0x00000000
	.align		4
        /*000c*/ 	.word	0xfffffffe
	.align		4
        /*0010*/ 	.word	0x00000000
	.align		4
        /*0014*/ 	.word	0xfffffffd
	.align		4
        /*0018*/ 	.word	0x00000000
	.align		4
        /*001c*/ 	.word	0xfffffffc


//--------------------- .nv.constant4             --------------------------
	.section	.nv.constant4,"a",@progbits
	.align	8
	.align		8
.nv.constant4:
        /*0000*/ 	.dword	_ZN34_INTERNAL_147a6345_4_k_cu_9d989d414cuda3std3__45__cpo5beginE
	.align		8
        /*0008*/ 	.dword	_ZN34_INTERNAL_147a6345_4_k_cu_9d989d414cuda3std3__45__cpo3endE
	.align		8
        /*0010*/ 	.dword	_ZN34_INTERNAL_147a6345_4_k_cu_9d989d414cuda3std3__45__cpo6cbeginE
	.align		8
        /*0018*/ 	.dword	_ZN34_INTERNAL_147a6345_4_k_cu_9d989d414cuda3std3__45__cpo4cendE
	.align		8
        /*0020*/ 	.dword	_ZN34_INTERNAL_147a6345_4_k_cu_9d989d414cuda3std3__45__cpo6rbeginE
	.align		8
        /*0028*/ 	.dword	_ZN34_INTERNAL_147a6345_4_k_cu_9d989d414cuda3std3__45__cpo4rendE
	.align		8
        /*0030*/ 	.dword	_ZN34_INTERNAL_147a6345_4_k_cu_9d989d414cuda3std3__45__cpo7crbeginE
	.align		8
        /*0038*/ 	.dword	_ZN34_INTERNAL_147a6345_4_k_cu_9d989d414cuda3std3__45__cpo5crendE
	.align		8
        /*0040*/ 	.dword	_ZN34_INTERNAL_147a6345_4_k_cu_9d989d414cuda3std3__436_GLOBAL__N__147a6345_4_k_cu_9d989d416ignoreE
	.align		8
        /*0048*/ 	.dword	_ZN34_INTERNAL_147a6345_4_k_cu_9d989d414cuda3std3__419piecewise_constructE
	.align		8
        /*0050*/ 	.dword	_ZN34_INTERNAL_147a6345_4_k_cu_9d989d414cuda3std3__48in_placeE
	.align		8
        /*0058*/ 	.dword	_ZN34_INTERNAL_147a6345_4_k_cu_9d989d414cuda3std3__420unreachable_sentinelE
	.align		8
        /*0060*/ 	.dword	_ZN34_INTERNAL_147a6345_4_k_cu_9d989d414cuda3std3__47nulloptE
	.align		8
        /*0068*/ 	.dword	_ZN34_INTERNAL_147a6345_4_k_cu_9d989d414cuda3std3__48unexpectE
	.align		8
        /*0070*/ 	.dword	_ZN34_INTERNAL_147a6345_4_k_cu_9d989d414cuda3std6ranges3__45__cpo4swapE
	.align		8
        /*0078*/ 	.dword	_ZN34_INTERNAL_147a6345_4_k_cu_9d989d414cuda3std6ranges3__45__cpo9iter_moveE
	.align		8
        /*0080*/ 	.dword	_ZN34_INTERNAL_147a6345_4_k_cu_9d989d414cuda3std6ranges3__45__cpo5beginE
	.align		8
        /*0088*/ 	.dword	_ZN34_INTERNAL_147a6345_4_k_cu_9d989d414cuda3std6ranges3__45__cpo3endE
	.align		8
        /*0090*/ 	.dword	_ZN34_INTERNAL_147a6345_4_k_cu_9d989d414cuda3std6ranges3__45__cpo6cbeginE
	.align		8
        /*0098*/ 	.dword	_ZN34_INTERNAL_147a6345_4_k_cu_9d989d414cuda3std6ranges3__45__cpo4cendE
	.align		8
        /*00a0*/ 	.dword	_ZN34_INTERNAL_147a6345_4_k_cu_9d989d414cuda3std6ranges3__45__cpo7advanceE
	.align		8
        /*00a8*/ 	.dword	_ZN34_INTERNAL_147a6345_4_k_cu_9d989d414cuda3std6ranges3__45__cpo9iter_swapE
	.align		8
        /*00b0*/ 	.dword	_ZN34_INTERNAL_147a6345_4_k_cu_9d989d414cuda3std6ranges3__45__cpo4nextE
	.align		8
        /*00b8*/ 	.dword	_ZN34_INTERNAL_147a6345_4_k_cu_9d989d414cuda3std6ranges3__45__cpo4prevE
	.align		8
        /*00c0*/ 	.dword	_ZN34_INTERNAL_147a6345_4_k_cu_9d989d414cuda3std6ranges3__45__cpo4dataE
	.align		8
        /*00c8*/ 	.dword	_ZN34_INTERNAL_147a6345_4_k_cu_9d989d414cuda3std6ranges3__45__cpo5cdataE
	.align		8
        /*00d0*/ 	.dword	_ZN34_INTERNAL_147a6345_4_k_cu_9d989d414cuda3std6ranges3__45__cpo4sizeE
	.align		8
        /*00d8*/ 	.dword	_ZN34_INTERNAL_147a6345_4_k_cu_9d989d414cuda3std6ranges3__45__cpo5ssizeE
	.align		8
        /*00e0*/ 	.dword	_ZN34_INTERNAL_147a6345_4_k_cu_9d989d414cuda3std6ranges3__45__cpo8distanceE
	.align		8
        /*00e8*/ 	.dword	_ZN34_INTERNAL_147a6345_4_k_cu_9d989d416thrust24THRUST_300001_SM_1000_NS8cuda_cub3parE
	.align		8
        /*00f0*/ 	.dword	_ZN34_INTERNAL_147a6345_4_k_cu_9d989d416thrust24THRUST_300001_SM_1000_NS8cuda_cub10par_nosyncE
	.align		8
        /*00f8*/ 	.dword	_ZN34_INTERNAL_147a6345_4_k_cu_9d989d416thrust24THRUST_300001_SM_1000_NS6system6detail10sequential3seqE
	.align		8
        /*0100*/ 	.dword	_ZN34_INTERNAL_147a6345_4_k_cu_9d989d416thrust24THRUST_300001_SM_1000_NS12placeholders2_1E
	.align		8
        /*0108*/ 	.dword	_ZN34_INTERNAL_147a6345_4_k_cu_9d989d416thrust24THRUST_300001_SM_1000_NS12placeholders2_2E
	.align		8
        /*0110*/ 	.dword	_ZN34_INTERNAL_147a6345_4_k_cu_9d989d416thrust24THRUST_300001_SM_1000_NS12placeholders2_3E
	.align		8
        /*0118*/ 	.dword	_ZN34_INTERNAL_147a6345_4_k_cu_9d989d416thrust24THRUST_300001_SM_1000_NS12placeholders2_4E
	.align		8
        /*0120*/ 	.dword	_ZN34_INTERNAL_147a6345_4_k_cu_9d989d416thrust24THRUST_300001_SM_1000_NS12placeholders2_5E
	.align		8
        /*0128*/ 	.dword	_ZN34_INTERNAL_147a6345_4_k_cu_9d989d416thrust24THRUST_300001_SM_1000_NS12placeholders2_6E
	.align		8
        /*0130*/ 	.dword	_ZN34_INTERNAL_147a6345_4_k_cu_9d989d416thrust24THRUST_300001_SM_1000_NS12placeholders2_7E
	.align		8
        /*0138*/ 	.dword	_ZN34_INTERNAL_147a6345_4_k_cu_9d989d416thrust24THRUST_300001_SM_1000_NS12placeholders2_8E
	.align		8
        /*0140*/ 	.dword	_ZN34_INTERNAL_147a6345_4_k_cu_9d989d416thrust24THRUST_300001_SM_1000_NS12placeholders2_9E
	.align		8
        /*0148*/ 	.dword	_ZN34_INTERNAL_147a6345_4_k_cu_9d989d416thrust24THRUST_300001_SM_1000_NS12placeholders3_10E
	.align		8
        /*0150*/ 	.dword	_ZN34_INTERNAL_147a6345_4_k_cu_9d989d416thrust24THRUST_300001_SM_1000_NS3seqE


//--------------------- .text._ZN3cub18CUB_300001_SM_10006detail11EmptyKernelIvEEvv --------------------------
	.section	.text._ZN3cub18CUB_300001_SM_10006detail11EmptyKernelIvEEvv,"ax",@progbits
	.align	128
        .global         _ZN3cub18CUB_300001_SM_10006detail11EmptyKernelIvEEvv
        .type           _ZN3cub18CUB_300001_SM_10006detail11EmptyKernelIvEEvv,@function
        .size           _ZN3cub18CUB_300001_SM_10006detail11EmptyKernelIvEEvv,(.L_x_2 - _ZN3cub18CUB_300001_SM_10006detail11EmptyKernelIvEEvv)
        .other          _ZN3cub18CUB_300001_SM_10006detail11EmptyKernelIvEEvv,@"STO_CUDA_ENTRY STV_DEFAULT"
_ZN3cub18CUB_300001_SM_10006detail11EmptyKernelIvEEvv:
.text._ZN3cub18CUB_300001_SM_10006detail11EmptyKernelIvEEvv:
[----:B------:R-:W-:Y:S01]  /*0000*/  LDC R1, c[0x0][0x37c] ;  /* 0x0000df00ff017b82 */ /* 0x000fe20000000800 */
[----:B------:R-:W-:Y:S05]  /*0010*/  EXIT ;  /* 0x000000000000794d */ /* 0x000fea0003800000 */
.L_x_0:
[----:B------:R-:W-:-:S00]  /*0020*/  BRA `(.L_x_0) ;  /* 0xfffffffc00fc7947 */ /* 0x000fc0000383ffff */
[----:B------:R-:W-:-:S00]  /*0030*/  NOP ;  /* 0x0000000000007918 */ /* 0x000fc00000000000 */
        /* <DEDUP_REMOVED lines=12> */
.L_x_2:


//--------------------- .text._Z5fill1Pfmf        --------------------------
	.section	.text._Z5fill1Pfmf,"ax",@progbits
	.align	128
        .global         _Z5fill1Pfmf
        .type           _Z5fill1Pfmf,@function
        .size           _Z5fill1Pfmf,(.L_x_3 - _Z5fill1Pfmf)
        .other          _Z5fill1Pfmf,@"STO_CUDA_ENTRY STV_DEFAULT"
_Z5fill1Pfmf:
.text._Z5fill1Pfmf:
[----:B------:R-:W-:Y:S01]  /*0000*/  LDC R1, c[0x0][0x37c] ;  /* 0x0000df00ff017b82 */ /* 0x000fe20000000800 */
[----:B------:R-:W0:Y:S07]  /*0010*/  S2R R3, SR_TID.X ;  /* 0x0000000000037919 */ /* 0x000e2e0000002100 */
[----:B------:R-:W0:Y:S01]  /*0020*/  S2UR UR4, SR_CTAID.X ;  /* 0x00000000000479c3 */ /* 0x000e220000002500 */
[----:B------:R-:W1:Y:S07]  /*0030*/  LDCU.64 UR6, c[0x0][0x388] ;  /* 0x00007100ff0677ac */ /* 0x000e6e0008000a00 */
[----:B------:R-:W0:Y:S02]  /*0040*/  LDC R0, c[0x0][0x360] ;  /* 0x0000d800ff007b82 */ /* 0x000e240000000800 */
[----:B0-----:R-:W-:-:S05]  /*0050*/  IMAD R0, R0, UR4, R3 ;  /* 0x0000000400007c24 */ /* 0x001fca000f8e0203 */
[----:B-1----:R-:W-:Y:S02]  /*0060*/  ISETP.GE.U32.AND P0, PT, R0, UR6, PT ;  /* 0x0000000600007c0c */ /* 0x002fe4000bf06070 */
[----:B------:R-:W-:-:S04]  /*0070*/  SHF.R.S32.HI R3, RZ, 0x1f, R0 ;  /* 0x0000001fff037819 */ /* 0x000fc80000011400 */
[----:B------:R-:W-:-:S13]  /*0080*/  ISETP.GE.U32.AND.EX P0, PT, R3, UR7, PT, P0 ;  /* 0x0000000703007c0c */ /* 0x000fda000bf06100 */
[----:B------:R-:W-:Y:S05]  /*0090*/  @P0 EXIT ;  /* 0x000000000000094d */ /* 0x000fea0003800000 */
[----:B------:R-:W0:Y:S01]  /*00a0*/  LDCU.64 UR6, c[0x0][0x380] ;  /* 0x00007000ff0677ac */ /* 0x000e220008000a00 */
[----:B------:R-:W1:Y:S01]  /*00b0*/  LDC R5, c[0x0][0x390] ;  /* 0x0000e400ff057b82 */ /* 0x000e620000000800 */
[----:B------:R-:W1:Y:S01]  /*00c0*/  LDCU.64 UR4, c[0x0][0x358] ;  /* 0x00006b00ff0477ac */ /* 0x000e620008000a00 */
[----:B0-----:R-:W-:-:S04]  /*00d0*/  LEA R2, P0, R0, UR6, 0x2 ;  /* 0x0000000600027c11 */ /* 0x001fc8000f8010ff */
[----:B------:R-:W-:-:S05]  /*00e0*/  LEA.HI.X R3, R0, UR7, R3, 0x2, P0 ;  /* 0x0000000700037c11 */ /* 0x000fca00080f1403 */
[----:B-1----:R-:W-:Y:S01]  /*00f0*/  STG.E desc[UR4][R2.64], R5 ;  /* 0x0000000502007986 */ /* 0x002fe2000c101904 */
[----:B------:R-:W-:Y:S05]  /*0100*/  EXIT ;  /* 0x000000000000794d */ /* 0x000fea0003800000 */
.L_x_1:
        /* <DEDUP_REMOVED lines=15> */
.L_x_3:


//--------------------- .nv.shared.reserved.0     --------------------------
	.section	.nv.shared.reserved.0,"aw",@nobits
	.weak		__nv_reservedSMEM_offset_0_alias
	.size		__nv_reservedSMEM_offset_0_alias, 0, 64
	.other		__nv_reservedSMEM_offset_0_alias,@"STO_CUDA_RESERVED_SHARED STV_DEFAULT"
__nv_reservedSMEM_offset_0_alias:
	.zero		0
	.zero		64


//--------------------- .nv.global                --------------------------
	.section	.nv.global,"aw",@nobits
.nv.global:
	.type		_ZN34_INTERNAL_147a6345_4_k_cu_9d989d416thrust24THRUST_300001_SM_1000_NS3seqE,@object
	.size		_ZN34_INTERNAL_147a6345_4_k_cu_9d989d416thrust24THRUST_300001_SM_1000_NS3seqE,(_ZN34_INTERNAL_147a6345_4_k_cu_9d989d414cuda3std3__48in_placeE - _ZN34_INTERNAL_147a6345_4_k_cu_9d989d416thrust24THRUST_300001_SM_1000_NS3seqE)
_ZN34_INTERNAL_147a6345_4_k_cu_9d989d416thrust24THRUST_300001_SM_1000_NS3seqE:
	.zero		1
	.type		_ZN34_INTERNAL_147a6345_4_k_cu_9d989d414cuda3std3__48in_placeE,@object
	.size		_ZN34_INTERNAL_147a6345_4_k_cu_9d989d414cuda3std3__48in_placeE,(_ZN34_INTERNAL_147a6345_4_k_cu_9d989d414cuda3std6ranges3__45__cpo4sizeE - _ZN34_INTERNAL_147a6345_4_k_cu_9d989d414cuda3std3__48in_placeE)
_ZN34_INTERNAL_147a6345_4_k_cu_9d989d414cuda3std3__48in_placeE:
	.zero		1
	.type		_ZN34_INTERNAL_147a6345_4_k_cu_9d989d414cuda3std6ranges3__45__cpo4sizeE,@object
	.size		_ZN34_INTERNAL_147a6345_4_k_cu_9d989d414cuda3std6ranges3__45__cpo4sizeE,(_ZN34_INTERNAL_147a6345_4_k_cu_9d989d416thrust24THRUST_300001_SM_1000_NS12placeholders2_3E - _ZN34_INTERNAL_147a6345_4_k_cu_9d989d414cuda3std6ranges3__45__cpo4sizeE)
_ZN34_INTERNAL_147a6345_4_k_cu_9d989d414cuda3std6ranges3__45__cpo4sizeE:
	.zero		1
	.type		_ZN34_INTERNAL_147a6345_4_k_cu_9d989d416thrust24THRUST_300001_SM_1000_NS12placeholders2_3E,@object
	.size		_ZN34_INTERNAL_147a6345_4_k_cu_9d989d416thrust24THRUST_300001_SM_1000_NS12placeholders2_3E,(_ZN34_INTERNAL_147a6345_4_k_cu_9d989d414cuda3std3__45__cpo6cbeginE - _ZN34_INTERNAL_147a6345_4_k_cu_9d989d416thrust24THRUST_300001_SM_1000_NS12placeholders2_3E)
_ZN34_INTERNAL_147a6345_4_k_cu_9d989d416thrust24THRUST_300001_SM_1000_NS12placeholders2_3E:
	.zero		1
	.type		_ZN34_INTERNAL_147a6345_4_k_cu_9d989d414cuda3std3__45__cpo6cbeginE,@object
	.size		_ZN34_INTERNAL_147a6345_4_k_cu_9d989d414cuda3std3__45__cpo6cbeginE,(_ZN34_INTERNAL_147a6345_4_k_cu_9d989d414cuda3std6ranges3__45__cpo6cbeginE - _ZN34_INTERNAL_147a6345_4_k_cu_9d989d414cuda3std3__45__cpo6cbeginE)
_ZN34_INTERNAL_147a6345_4_k_cu_9d989d414cuda3std3__45__cpo6cbeginE:
	.zero		1
	.type		_ZN34_INTERNAL_147a6345_4_k_cu_9d989d414cuda3std6ranges3__45__cpo6cbeginE,@object
	.size		_ZN34_INTERNAL_147a6345_4_k_cu_9d989d414cuda3std6ranges3__45__cpo6cbeginE,(_ZN34_INTERNAL_147a6345_4_k_cu_9d989d416thrust24THRUST_300001_SM_1000_NS12placeholders2_7E - _ZN34_INTERNAL_147a6345_4_k_cu_9d989d414cuda3std6ranges3__45__cpo6cbeginE)
_ZN34_INTERNAL_147a6345_4_k_cu_9d989d414cuda3std6ranges3__45__cpo6cbeginE:
	.zero		1
	.type		_ZN34_INTERNAL_147a6345_4_k_cu_9d989d416thrust24THRUST_300001_SM_1000_NS12placeholders2_7E,@object
	.size		_ZN34_INTERNAL_147a6345_4_k_cu_9d989d416thrust24THRUST_300001_SM_1000_NS12placeholders2_7E,(_ZN34_INTERNAL_147a6345_4_k_cu_9d989d414cuda3std3__45__cpo7crbeginE - _ZN34_INTERNAL_147a6345_4_k_cu_9d989d416thrust24THRUST_300001_SM_1000_NS12placeholders2_7E)
_ZN34_INTERNAL_147a6345_4_k_cu_9d989d416thrust24THRUST_300001_SM_1000_NS12placeholders2_7E:
	.zero		1
	.type		_ZN34_INTERNAL_147a6345_4_k_cu_9d989d414cuda3std3__45__cpo7crbeginE,@object
	.size		_ZN34_INTERNAL_147a6345_4_k_cu_9d989d414cuda3std3__45__cpo7crbeginE,(_ZN34_INTERNAL_147a6345_4_k_cu_9d989d414cuda3std6ranges3__45__cpo4nextE - _ZN34_INTERNAL_147a6345_4_k_cu_9d989d414cuda3std3__45__cpo7crbeginE)
_ZN34_INTERNAL_147a6345_4_k_cu_9d989d414cuda3std3__45__cpo7crbeginE:
	.zero		1
	.type		_ZN34_INTERNAL_147a6345_4_k_cu_9d989d414cuda3std6ranges3__45__cpo4nextE,@object
	.size		_ZN34_INTERNAL_147a6345_4_k_cu_9d989d414cuda3std6ranges3__45__cpo4nextE,(_ZN34_INTERNAL_147a6345_4_k_cu_9d989d414cuda3std6ranges3__45__cpo4swapE - _ZN34_INTERNAL_147a6345_4_k_cu_9d989d414cuda3std6ranges3__45__cpo4nextE)
_ZN34_INTERNAL_147a6345_4_k_cu_9d989d414cuda3std6ranges3__45__cpo4nextE:
	.zero		1
	.type		_ZN34_INTERNAL_147a6345_4_k_cu_9d989d414cuda3std6ranges3__45__cpo4swapE,@object
	.size		_ZN34_INTERNAL_147a6345_4_k_cu_9d989d414cuda3std6ranges3__45__cpo4swapE,(_ZN34_INTERNAL_147a6345_4_k_cu_9d989d416thrust24THRUST_300001_SM_1000_NS8cuda_cub10par_nosyncE - _ZN34_INTERNAL_147a6345_4_k_cu_9d989d414cuda3std6ranges3__45__cpo4swapE)
_ZN34_INTERNAL_147a6345_4_k_cu_9d989d414cuda3std6ranges3__45__cpo4swapE:
	.zero		1
	.type		_ZN34_INTERNAL_147a6345_4_k_cu_9d989d416thrust24THRUST_300001_SM_1000_NS8cuda_cub10par_nosyncE,@object
	.size		_ZN34_INTERNAL_147a6345_4_k_cu_9d989d416thrust24THRUST_300001_SM_1000_NS8cuda_cub10par_nosyncE,(_ZN34_INTERNAL_147a6345_4_k_cu_9d989d416thrust24THRUST_300001_SM_1000_NS12placeholders2_9E - _ZN34_INTERNAL_147a6345_4_k_cu_9d989d416thrust24THRUST_300001_SM_1000_NS8cuda_cub10par_nosyncE)
_ZN34_INTERNAL_147a6345_4_k_cu_9d989d416thrust24THRUST_300001_SM_1000_NS8cuda_cub10par_nosyncE:
	.zero		1
	.type		_ZN34_INTERNAL_147a6345_4_k_cu_9d989d416thrust24THRUST_300001_SM_1000_NS12placeholders2_9E,@object
	.size		_ZN34_INTERNAL_147a6345_4_k_cu_9d989d416thrust24THRUST_300001_SM_1000_NS12placeholders2_9E,(_ZN34_INTERNAL_147a6345_4_k_cu_9d989d414cuda3std3__436_GLOBAL__N__147a6345_4_k_cu_9d989d416ignoreE - _ZN34_INTERNAL_147a6345_4_k_cu_9d989d416thrust24THRUST_300001_SM_1000_NS12placeholders2_9E)
_ZN34_INTERNAL_147a6345_4_k_cu_9d989d416thrust24THRUST_300001_SM_1000_NS12placeholders2_9E:
	.zero		1
	.type		_ZN34_INTERNAL_147a6345_4_k_cu_9d989d414cuda3std3__436_GLOBAL__N__147a6345_4_k_cu_9d989d416ignoreE,@object
	.size		_ZN34_INTERNAL_147a6345_4_k_cu_9d989d414cuda3std3__436_GLOBAL__N__147a6345_4_k_cu_9d989d416ignoreE,(_ZN34_INTERNAL_147a6345_4_k_cu_9d989d414cuda3std6ranges3__45__cpo4dataE - _ZN34_INTERNAL_147a6345_4_k_cu_9d989d414cuda3std3__436_GLOBAL__N__147a6345_4_k_cu_9d989d416ignoreE)
_ZN34_INTERNAL_147a6345_4_k_cu_9d989d414cuda3std3__436_GLOBAL__N__147a6345_4_k_cu_9d989d416ignoreE:
	.zero		1
	.type		_ZN34_INTERNAL_147a6345_4_k_cu_9d989d414cuda3std6ranges3__45__cpo4dataE,@object
	.size		_ZN34_INTERNAL_147a6345_4_k_cu_9d989d414cuda3std6ranges3__45__cpo4dataE,(_ZN34_INTERNAL_147a6345_4_k_cu_9d989d416thrust24THRUST_300001_SM_1000_NS12placeholders2_1E - _ZN34_INTERNAL_147a6345_4_k_cu_9d989d414cuda3std6ranges3__45__cpo4dataE)
_ZN34_INTERNAL_147a6345_4_k_cu_9d989d414cuda3std6ranges3__45__cpo4dataE:
	.zero		1
	.type		_ZN34_INTERNAL_147a6345_4_k_cu_9d989d416thrust24THRUST_300001_SM_1000_NS12placeholders2_1E,@object
	.size		_ZN34_INTERNAL_147a6345_4_k_cu_9d989d416thrust24THRUST_300001_SM_1000_NS12placeholders2_1E,(_ZN34_INTERNAL_147a6345_4_k_cu_9d989d414cuda3std3__45__cpo5beginE - _ZN34_INTERNAL_147a6345_4_k_cu_9d989d416thrust24THRUST_300001_SM_1000_NS12placeholders2_1E)
_ZN34_INTERNAL_147a6345_4_k_cu_9d989d416thrust24THRUST_300001_SM_1000_NS12placeholders2_1E:
	.zero		1
	.type		_ZN34_INTERNAL_147a6345_4_k_cu_9d989d414cuda3std3__45__cpo5beginE,@object
	.size		_ZN34_INTERNAL_147a6345_4_k_cu_9d989d414cuda3std3__45__cpo5beginE,(_ZN34_INTERNAL_147a6345_4_k_cu_9d989d414cuda3std6ranges3__45__cpo5beginE - _ZN34_INTERNAL_147a6345_4_k_cu_9d989d414cuda3std3__45__cpo5beginE)
_ZN34_INTERNAL_147a6345_4_k_cu_9d989d414cuda3std3__45__cpo5beginE:
	.zero		1
	.type		_ZN34_INTERNAL_147a6345_4_k_cu_9d989d414cuda3std6ranges3__45__cpo5beginE,@object
	.size		_ZN34_INTERNAL_147a6345_4_k_cu_9d989d414cuda3std6ranges3__45__cpo5beginE,(_ZN34_INTERNAL_147a6345_4_k_cu_9d989d416thrust24THRUST_300001_SM_1000_NS12placeholders2_5E - _ZN34_INTERNAL_147a6345_4_k_cu_9d989d414cuda3std6ranges3__45__cpo5beginE)
_ZN34_INTERNAL_147a6345_4_k_cu_9d989d414cuda3std6ranges3__45__cpo5beginE:
	.zero		1
	.type		_ZN34_INTERNAL_147a6345_4_k_cu_9d989d416thrust24THRUST_300001_SM_1000_NS12placeholders2_5E,@object
	.size		_ZN34_INTERNAL_147a6345_4_k_cu_9d989d416thrust24THRUST_300001_SM_1000_NS12placeholders2_5E,(_ZN34_INTERNAL_147a6345_4_k_cu_9d989d414cuda3std3__45__cpo6rbeginE - _ZN34_INTERNAL_147a6345_4_k_cu_9d989d416thrust24THRUST_300001_SM_1000_NS12placeholders2_5E)
_ZN34_INTERNAL_147a6345_4_k_cu_9d989d416thrust24THRUST_300001_SM_1000_NS12placeholders2_5E:
	.zero		1
	.type		_ZN34_INTERNAL_147a6345_4_k_cu_9d989d414cuda3std3__45__cpo6rbeginE,@object
	.size		_ZN34_INTERNAL_147a6345_4_k_cu_9d989d414cuda3std3__45__cpo6rbeginE,(_ZN34_INTERNAL_147a6345_4_k_cu_9d989d414cuda3std6ranges3__45__cpo7advanceE - _ZN34_INTERNAL_147a6345_4_k_cu_9d989d414cuda3std3__45__cpo6rbeginE)
_ZN34_INTERNAL_147a6345_4_k_cu_9d989d414cuda3std3__45__cpo6rbeginE:
	.zero		1
	.type		_ZN34_INTERNAL_147a6345_4_k_cu_9d989d414cuda3std6ranges3__45__cpo7advanceE,@object
	.size		_ZN34_INTERNAL_147a6345_4_k_cu_9d989d414cuda3std6ranges3__45__cpo7advanceE,(_ZN34_INTERNAL_147a6345_4_k_cu_9d989d414cuda3std3__47nulloptE - _ZN34_INTERNAL_147a6345_4_k_cu_9d989d414cuda3std6ranges3__45__cpo7advanceE)
_ZN34_INTERNAL_147a6345_4_k_cu_9d989d414cuda3std6ranges3__45__cpo7advanceE:
	.zero		1
	.type		_ZN34_INTERNAL_147a6345_4_k_cu_9d989d414cuda3std3__47nulloptE,@object
	.size		_ZN34_INTERNAL_147a6345_4_k_cu_9d989d414cuda3std3__47nulloptE,(_ZN34_INTERNAL_147a6345_4_k_cu_9d989d414cuda3std6ranges3__45__cpo8distanceE - _ZN34_INTERNAL_147a6345_4_k_cu_9d989d414cuda3std3__47nulloptE)
_ZN34_INTERNAL_147a6345_4_k_cu_9d989d414cuda3std3__47nulloptE:
	.zero		1
	.type		_ZN34_INTERNAL_147a6345_4_k_cu_9d989d414cuda3std6ranges3__45__cpo8distanceE,@object
	.size		_ZN34_INTERNAL_147a6345_4_k_cu_9d989d414cuda3std6ranges3__45__cpo8distanceE,(_ZN34_INTERNAL_147a6345_4_k_cu_9d989d416thrust24THRUST_300001_SM_1000_NS12placeholders3_10E - _ZN34_INTERNAL_147a6345_4_k_cu_9d989d414cuda3std6ranges3__45__cpo8distanceE)
_ZN34_INTERNAL_147a6345_4_k_cu_9d989d414cuda3std6ranges3__45__cpo8distanceE:
	.zero		1
	.type		_ZN34_INTERNAL_147a6345_4_k_cu_9d989d416thrust24THRUST_300001_SM_1000_NS12placeholders3_10E,@object
	.size		_ZN34_INTERNAL_147a6345_4_k_cu_9d989d416thrust24THRUST_300001_SM_1000_NS12placeholders3_10E,(_ZN34_INTERNAL_147a6345_4_k_cu_9d989d414cuda3std3__419piecewise_constructE - _ZN34_INTERNAL_147a6345_4_k_cu_9d989d416thrust24THRUST_300001_SM_1000_NS12placeholders3_10E)
_ZN34_INTERNAL_147a6345_4_k_cu_9d989d416thrust24THRUST_300001_SM_1000_NS12placeholders3_10E:
	.zero		1
	.type		_ZN34_INTERNAL_147a6345_4_k_cu_9d989d414cuda3std3__419piecewise_constructE,@object
	.size		_ZN34_INTERNAL_147a6345_4_k_cu_9d989d414cuda3std3__419piecewise_constructE,(_ZN34_INTERNAL_147a6345_4_k_cu_9d989d414cuda3std6ranges3__45__cpo5cdataE - _ZN34_INTERNAL_147a6345_4_k_cu_9d989d414cuda3std3__419piecewise_constructE)
_ZN34_INTERNAL_147a6345_4_k_cu_9d989d414cuda3std3__419piecewise_constructE:
	.zero		1
	.type		_ZN34_INTERNAL_147a6345_4_k_cu_9d989d414cuda3std6ranges3__45__cpo5cdataE,@object
	.size		_ZN34_INTERNAL_147a6345_4_k_cu_9d989d414cuda3std6ranges3__45__cpo5cdataE,(_ZN34_INTERNAL_147a6345_4_k_cu_9d989d416thrust24THRUST_300001_SM_1000_NS12placeholders2_2E - _ZN34_INTERNAL_147a6345_4_k_cu_9d989d414cuda3std6ranges3__45__cpo5cdataE)
_ZN34_INTERNAL_147a6345_4_k_cu_9d989d414cuda3std6ranges3__45__cpo5cdataE:
	.zero		1
	.type		_ZN34_INTERNAL_147a6345_4_k_cu_9d989d416thrust24THRUST_300001_SM_1000_NS12placeholders2_2E,@object
	.size		_ZN34_INTERNAL_147a6345_4_k_cu_9d989d416thrust24THRUST_300001_SM_1000_NS12placeholders2_2E,(_ZN34_INTERNAL_147a6345_4_k_cu_9d989d414cuda3std3__45__cpo3endE - _ZN34_INTERNAL_147a6345_4_k_cu_9d989d416thrust24THRUST_300001_SM_1000_NS12placeholders2_2E)
_ZN34_INTERNAL_147a6345_4_k_cu_9d989d416thrust24THRUST_300001_SM_1000_NS12placeholders2_2E:
	.zero		1
	.type		_ZN34_INTERNAL_147a6345_4_k_cu_9d989d414cuda3std3__45__cpo3endE,@object
	.size		_ZN34_INTERNAL_147a6345_4_k_cu_9d989d414cuda3std3__45__cpo3endE,(_ZN34_INTERNAL_147a6345_4_k_cu_9d989d414cuda3std6ranges3__45__cpo3endE - _ZN34_INTERNAL_147a6345_4_k_cu_9d989d414cuda3std3__45__cpo3endE)
_ZN34_INTERNAL_147a6345_4_k_cu_9d989d414cuda3std3__45__cpo3endE:
	.zero		1
	.type		_ZN34_INTERNAL_147a6345_4_k_cu_9d989d414cuda3std6ranges3__45__cpo3endE,@object
	.size		_ZN34_INTERNAL_147a6345_4_k_cu_9d989d414cuda3std6ranges3__45__cpo3endE,(_ZN34_INTERNAL_147a6345_4_k_cu_9d989d416thrust24THRUST_300001_SM_1000_NS12placeholders2_6E - _ZN34_INTERNAL_147a6345_4_k_cu_9d989d414cuda3std6ranges3__45__cpo3endE)
_ZN34_INTERNAL_147a6345_4_k_cu_9d989d414cuda3std6ranges3__45__cpo3endE:
	.zero		1
	.type		_ZN34_INTERNAL_147a6345_4_k_cu_9d989d416thrust24THRUST_300001_SM_1000_NS12placeholders2_6E,@object
	.size		_ZN34_INTERNAL_147a6345_4_k_cu_9d989d416thrust24THRUST_300001_SM_1000_NS12placeholders2_6E,(_ZN34_INTERNAL_147a6345_4_k_cu_9d989d414cuda3std3__45__cpo4rendE - _ZN34_INTERNAL_147a6345_4_k_cu_9d989d416thrust24THRUST_300001_SM_1000_NS12placeholders2_6E)
_ZN34_INTERNAL_147a6345_4_k_cu_9d989d416thrust24THRUST_300001_SM_1000_NS12placeholders2_6E:
	.zero		1
	.type		_ZN34_INTERNAL_147a6345_4_k_cu_9d989d414cuda3std3__45__cpo4rendE,@object
	.size		_ZN34_INTERNAL_147a6345_4_k_cu_9d989d414cuda3std3__45__cpo4rendE,(_ZN34_INTERNAL_147a6345_4_k_cu_9d989d414cuda3std6ranges3__45__cpo9iter_swapE - _ZN34_INTERNAL_147a6345_4_k_cu_9d989d414cuda3std3__45__cpo4rendE)
_ZN34_INTERNAL_147a6345_4_k_cu_9d989d414cuda3std3__45__cpo4rendE:
	.zero		1
	.type		_ZN34_INTERNAL_147a6345_4_k_cu_9d989d414cuda3std6ranges3__45__cpo9iter_swapE,@object
	.size		_ZN34_INTERNAL_147a6345_4_k_cu_9d989d414cuda3std6ranges3__45__cpo9iter_swapE,(_ZN34_INTERNAL_147a6345_4_k_cu_9d989d414cuda3std3__48unexpectE - _ZN34_INTERNAL_147a6345_4_k_cu_9d989d414cuda3std6ranges3__45__cpo9iter_swapE)
_ZN34_INTERNAL_147a6345_4_k_cu_9d989d414cuda3std6ranges3__45__cpo9iter_swapE:
	.zero		1
	.type		_ZN34_INTERNAL_147a6345_4_k_cu_9d989d414cuda3std3__48unexpectE,@object
	.size		_ZN34_INTERNAL_147a6345_4_k_cu_9d989d414cuda3std3__48unexpectE,(_ZN34_INTERNAL_147a6345_4_k_cu_9d989d416thrust24THRUST_300001_SM_1000_NS8cuda_cub3parE - _ZN34_INTERNAL_147a6345_4_k_cu_9d989d414cuda3std3__48unexpectE)
_ZN34_INTERNAL_147a6345_4_k_cu_9d989d414cuda3std3__48unexpectE:
	.zero		1
	.type		_ZN34_INTERNAL_147a6345_4_k_cu_9d989d416thrust24THRUST_300001_SM_1000_NS8cuda_cub3parE,@object
	.size		_ZN34_INTERNAL_147a6345_4_k_cu_9d989d416thrust24THRUST_300001_SM_1000_NS8cuda_cub3parE,(_ZN34_INTERNAL_147a6345_4_k_cu_9d989d416thrust24THRUST_300001_SM_1000_NS12placeholders2_4E - _ZN34_INTERNAL_147a6345_4_k_cu_9d989d416thrust24THRUST_300001_SM_1000_NS8cuda_cub3parE)
_ZN34_INTERNAL_147a6345_4_k_cu_9d989d416thrust24THRUST_300001_SM_1000_NS8cuda_cub3parE:
	.zero		1
	.type		_ZN34_INTERNAL_147a6345_4_k_cu_9d989d416thrust24THRUST_300001_SM_1000_NS12placeholders2_4E,@object
	.size		_ZN34_INTERNAL_147a6345_4_k_cu_9d989d416thrust24THRUST_300001_SM_1000_NS12placeholders2_4E,(_ZN34_INTERNAL_147a6345_4_k_cu_9d989d414cuda3std3__45__cpo4cendE - _ZN34_INTERNAL_147a6345_4_k_cu_9d989d416thrust24THRUST_300001_SM_1000_NS12placeholders2_4E)
_ZN34_INTERNAL_147a6345_4_k_cu_9d989d416thrust24THRUST_300001_SM_1000_NS12placeholders2_4E:
	.zero		1
	.type		_ZN34_INTERNAL_147a6345_4_k_cu_9d989d414cuda3std3__45__cpo4cendE,@object
	.size		_ZN34_INTERNAL_147a6345_4_k_cu_9d989d414cuda3std3__45__cpo4cendE,(_ZN34_INTERNAL_147a6345_4_k_cu_9d989d414cuda3std6ranges3__45__cpo4cendE - _ZN34_INTERNAL_147a6345_4_k_cu_9d989d414cuda3std3__45__cpo4cendE)
_ZN34_INTERNAL_147a6345_4_k_cu_9d989d414cuda3std3__45__cpo4cendE:
	.zero		1
	.type		_ZN34_INTERNAL_147a6345_4_k_cu_9d989d414cuda3std6ranges3__45__cpo4cendE,@object
	.size		_ZN34_INTERNAL_147a6345_4_k_cu_9d989d414cuda3std6ranges3__45__cpo4cendE,(_ZN34_INTERNAL_147a6345_4_k_cu_9d989d414cuda3std3__420unreachable_sentinelE - _ZN34_INTERNAL_147a6345_4_k_cu_9d989d414cuda3std6ranges3__45__cpo4cendE)
_ZN34_INTERNAL_147a6345_4_k_cu_9d989d414cuda3std6ranges3__45__cpo4cendE:
	.zero		1
	.type		_ZN34_INTERNAL_147a6345_4_k_cu_9d989d414cuda3std3__420unreachable_sentinelE,@object
	.size		_ZN34_INTERNAL_147a6345_4_k_cu_9d989d414cuda3std3__420unreachable_sentinelE,(_ZN34_INTERNAL_147a6345_4_k_cu_9d989d414cuda3std6ranges3__45__cpo5ssizeE - _ZN34_INTERNAL_147a6345_4_k_cu_9d989d414cuda3std3__420unreachable_sentinelE)
_ZN34_INTERNAL_147a6345_4_k_cu_9d989d414cuda3std3__420unreachable_sentinelE:
	.zero		1
	.type		_ZN34_INTERNAL_147a6345_4_k_cu_9d989d414cuda3std6ranges3__45__cpo5ssizeE,@object
	.size		_ZN34_INTERNAL_147a6345_4_k_cu_9d989d414cuda3std6ranges3__45__cpo5ssizeE,(_ZN34_INTERNAL_147a6345_4_k_cu_9d989d416thrust24THRUST_300001_SM_1000_NS12placeholders2_8E - _ZN34_INTERNAL_147a6345_4_k_cu_9d989d414cuda3std6ranges3__45__cpo5ssizeE)
_ZN34_INTERNAL_147a6345_4_k_cu_9d989d414cuda3std6ranges3__45__cpo5ssizeE:
	.zero		1
	.type		_ZN34_INTERNAL_147a6345_4_k_cu_9d989d416thrust24THRUST_300001_SM_1000_NS12placeholders2_8E,@object
	.size		_ZN34_INTERNAL_147a6345_4_k_cu_9d989d416thrust24THRUST_300001_SM_1000_NS12placeholders2_8E,(_ZN34_INTERNAL_147a6345_4_k_cu_9d989d414cuda3std3__45__cpo5crendE - _ZN34_INTERNAL_147a6345_4_k_cu_9d989d416thrust24THRUST_300001_SM_1000_NS12placeholders2_8E)
_ZN34_INTERNAL_147a6345_4_k_cu_9d989d416thrust24THRUST_300001_SM_1000_NS12placeholders2_8E:
	.zero		1
	.type		_ZN34_INTERNAL_147a6345_4_k_cu_9d989d414cuda3std3__45__cpo5crendE,@object
	.size		_ZN34_INTERNAL_147a6345_4_k_cu_9d989d414cuda3std3__45__cpo5crendE,(_ZN34_INTERNAL_147a6345_4_k_cu_9d989d414cuda3std6ranges3__45__cpo4prevE - _ZN34_INTERNAL_147a6345_4_k_cu_9d989d414cuda3std3__45__cpo5crendE)
_ZN34_INTERNAL_147a6345_4_k_cu_9d989d414cuda3std3__45__cpo5crendE:
	.zero		1
	.type		_ZN34_INTERNAL_147a6345_4_k_cu_9d989d414cuda3std6ranges3__45__cpo4prevE,@object
	.size		_ZN34_INTERNAL_147a6345_4_k_cu_9d989d414cuda3std6ranges3__45__cpo4prevE,(_ZN34_INTERNAL_147a6345_4_k_cu_9d989d414cuda3std6ranges3__45__cpo9iter_moveE - _ZN34_INTERNAL_147a6345_4_k_cu_9d989d414cuda3std6ranges3__45__cpo4prevE)
_ZN34_INTERNAL_147a6345_4_k_cu_9d989d414cuda3std6ranges3__45__cpo4prevE:
	.zero		1
	.type		_ZN34_INTERNAL_147a6345_4_k_cu_9d989d414cuda3std6ranges3__45__cpo9iter_moveE,@object
	.size		_ZN34_INTERNAL_147a6345_4_k_cu_9d989d414cuda3std6ranges3__45__cpo9iter_moveE,(_ZN34_INTERNAL_147a6345_4_k_cu_9d989d416thrust24THRUST_300001_SM_1000_NS6system6detail10sequential3seqE - _ZN34_INTERNAL_147a6345_4_k_cu_9d989d414cuda3std6ranges3__45__cpo9iter_moveE)
_ZN34_INTERNAL_147a6345_4_k_cu_9d989d414cuda3std6ranges3__45__cpo9iter_moveE:
	.zero		1
	.type		_ZN34_INTERNAL_147a6345_4_k_cu_9d989d416thrust24THRUST_300001_SM_1000_NS6system6detail10sequential3seqE,@object
	.size		_ZN34_INTERNAL_147a6345_4_k_cu_9d989d416thrust24THRUST_300001_SM_1000_NS6system6detail10sequential3seqE,(.L_31 - _ZN34_INTERNAL_147a6345_4_k_cu_9d989d416thrust24THRUST_300001_SM_1000_NS6system6detail10sequential3seqE)
_ZN34_INTERNAL_147a6345_4_k_cu_9d989d416thrust24THRUST_300001_SM_1000_NS6system6detail10sequential3seqE:
	.zero		1
.L_31:


//--------------------- .nv.constant0._ZN3cub18CUB_300001_SM_10006detail11EmptyKernelIvEEvv --------------------------
	.section	.nv.constant0._ZN3cub18CUB_300001_SM_10006detail11EmptyKernelIvEEvv,"a",@progbits
	.sectionflags	@""
	.align	4
.nv.constant0._ZN3cub18CUB_300001_SM_10006detail11EmptyKernelIvEEvv:
	.zero		896


//--------------------- .nv.constant0._Z5fill1Pfmf --------------------------
	.section	.nv.constant0._Z5fill1Pfmf,"a",@progbits
	.sectionflags	@""
	.align	4
.nv.constant0._Z5fill1Pfmf:
	.zero		916


//--------------------- SYMBOLS --------------------------

	.type		.nv.reservedSmem.offset0,@object
	.size		.nv.reservedSmem.offset0,0x4
